//
// Generated by NVIDIA NVVM Compiler
//
// Compiler Build ID: CL-36424714
// Cuda compilation tools, release 13.0, V13.0.88
// Based on NVVM 20.0.0
//

.version 9.0
.target sm_100
.address_size 64

	// .globl	_Z15reductionDoublePdS_i
// _ZZ15reductionDoublePdS_iE5block has been demoted
// _ZZ14reductionFloatPfS_iE5block has been demoted

.visible .entry _Z15reductionDoublePdS_i(
	.param .u64 .ptr .align 1 _Z15reductionDoublePdS_i_param_0,
	.param .u64 .ptr .align 1 _Z15reductionDoublePdS_i_param_1,
	.param .u32 _Z15reductionDoublePdS_i_param_2
)
{
	.reg .pred 	%p<6>;
	.reg .b32 	%r<14>;
	.reg .b64 	%rd<10>;
	.reg .b64 	%fd<6>;
	// demoted variable
	.shared .align 8 .b8 _ZZ15reductionDoublePdS_iE5block[8192];
	ld.param.u64 	%rd1, [_Z15reductionDoublePdS_i_param_0];
	ld.param.u64 	%rd2, [_Z15reductionDoublePdS_i_param_1];
	ld.param.u32 	%r8, [_Z15reductionDoublePdS_i_param_2];
	mov.u32 	%r1, %tid.x;
	mov.u32 	%r13, %ntid.x;
	mov.u32 	%r3, %ctaid.x;
	mad.lo.s32 	%r4, %r13, %r3, %r1;
	setp.ge.u32 	%p1, %r4, %r8;
	shl.b32 	%r9, %r1, 3;
	mov.u32 	%r10, _ZZ15reductionDoublePdS_iE5block;
	add.s32 	%r5, %r10, %r9;
	@%p1 bra 	$L__BB0_2;
	cvta.to.global.u64 	%rd4, %rd1;
	mul.wide.u32 	%rd5, %r4, 8;
	add.s64 	%rd6, %rd4, %rd5;
	ld.global.f64 	%fd1, [%rd6];
	st.shared.f64 	[%r5], %fd1;
	bra.uni 	$L__BB0_3;
$L__BB0_2:
	mov.b64 	%rd3, 0;
	st.shared.u64 	[%r5], %rd3;
$L__BB0_3:
	bar.sync 	0;
	setp.lt.u32 	%p2, %r13, 2;
	@%p2 bra 	$L__BB0_7;
$L__BB0_4:
	shr.u32 	%r7, %r13, 1;
	setp.ge.u32 	%p3, %r1, %r7;
	@%p3 bra 	$L__BB0_6;
	shl.b32 	%r11, %r7, 3;
	add.s32 	%r12, %r5, %r11;
	ld.shared.f64 	%fd2, [%r12];
	ld.shared.f64 	%fd3, [%r5];
	add.f64 	%fd4, %fd2, %fd3;
	st.shared.f64 	[%r5], %fd4;
$L__BB0_6:
	bar.sync 	0;
	setp.gt.u32 	%p4, %r13, 3;
	mov.u32 	%r13, %r7;
	@%p4 bra 	$L__BB0_4;
$L__BB0_7:
	setp.ne.s32 	%p5, %r1, 0;
	@%p5 bra 	$L__BB0_9;
	ld.shared.f64 	%fd5, [_ZZ15reductionDoublePdS_iE5block];
	cvta.to.global.u64 	%rd7, %rd2;
	mul.wide.u32 	%rd8, %r3, 8;
	add.s64 	%rd9, %rd7, %rd8;
	st.global.f64 	[%rd9], %fd5;
$L__BB0_9:
	ret;

}
	// .globl	_Z14reductionFloatPfS_i
.visible .entry _Z14reductionFloatPfS_i(
	.param .u64 .ptr .align 1 _Z14reductionFloatPfS_i_param_0,
	.param .u64 .ptr .align 1 _Z14reductionFloatPfS_i_param_1,
	.param .u32 _Z14reductionFloatPfS_i_param_2
)
{
	.reg .pred 	%p<6>;
	.reg .b32 	%r<15>;
	.reg .b32 	%f<6>;
	.reg .b64 	%rd<9>;
	// demoted variable
	.shared .align 4 .b8 _ZZ14reductionFloatPfS_iE5block[4096];
	ld.param.u64 	%rd1, [_Z14reductionFloatPfS_i_param_0];
	ld.param.u64 	%rd2, [_Z14reductionFloatPfS_i_param_1];
	ld.param.u32 	%r8, [_Z14reductionFloatPfS_i_param_2];
	mov.u32 	%r1, %tid.x;
	mov.u32 	%r14, %ntid.x;
	mov.u32 	%r3, %ctaid.x;
	mad.lo.s32 	%r4, %r14, %r3, %r1;
	setp.ge.u32 	%p1, %r4, %r8;
	shl.b32 	%r9, %r1, 2;
	mov.u32 	%r10, _ZZ14reductionFloatPfS_iE5block;
	add.s32 	%r5, %r10, %r9;
	@%p1 bra 	$L__BB1_2;
	cvta.to.global.u64 	%rd3, %rd1;
	mul.wide.u32 	%rd4, %r4, 4;
	add.s64 	%rd5, %rd3, %rd4;
	ld.global.f32 	%f1, [%rd5];
	st.shared.f32 	[%r5], %f1;
	bra.uni 	$L__BB1_3;
$L__BB1_2:
	mov.b32 	%r11, 0;
	st.shared.u32 	[%r5], %r11;
$L__BB1_3:
	bar.sync 	0;
	setp.lt.u32 	%p2, %r14, 2;
	@%p2 bra 	$L__BB1_7;
$L__BB1_4:
	shr.u32 	%r7, %r14, 1;
	setp.ge.u32 	%p3, %r1, %r7;
	@%p3 bra 	$L__BB1_6;
	shl.b32 	%r12, %r7, 2;
	add.s32 	%r13, %r5, %r12;
	ld.shared.f32 	%f2, [%r13];
	ld.shared.f32 	%f3, [%r5];
	add.f32 	%f4, %f2, %f3;
	st.shared.f32 	[%r5], %f4;
$L__BB1_6:
	bar.sync 	0;
	setp.gt.u32 	%p4, %r14, 3;
	mov.u32 	%r14, %r7;
	@%p4 bra 	$L__BB1_4;
$L__BB1_7:
	setp.ne.s32 	%p5, %r1, 0;
	@%p5 bra 	$L__BB1_9;
	ld.shared.f32 	%f5, [_ZZ14reductionFloatPfS_iE5block];
	cvta.to.global.u64 	%rd6, %rd2;
	mul.wide.u32 	%rd7, %r3, 4;
	add.s64 	%rd8, %rd6, %rd7;
	st.global.f32 	[%rd8], %f5;
$L__BB1_9:
	ret;

}


// ===== COMPILED SASS (sm_100) =====

	.target	sm_100

	.elftype	@"ET_EXEC"


//--------------------- .note.nv.tkinfo           --------------------------
	.section	.note.nv.tkinfo,"",@"SHT_NOTE"
	.sectionflags	@"SHF_NOTE_NV_TKINFO"
	.tkinfo
        /*0018*/ 	.word	0x00000002
        /*0030*/ 	.string	""
        /*0030*/ 	.string	"ptxas"
        /*0030*/ 	.string	"Cuda compilation tools, release 13.0, V13.0.88"
        /*0030*/ 	.string	"Build cuda_13.0.r13.0/compiler.36424714_0"
        /*0030*/ 	.string	"-arch sm_100 -m 64 "



//--------------------- .note.nv.cuinfo           --------------------------
	.section	.note.nv.cuinfo,"",@"SHT_NOTE"
	.sectionflags	@"SHF_NOTE_NV_CUINFO"
        /*0018*/ 	.short	0x0002
        /*001a*/ 	.short	0x0064
        /*001c*/ 	.short	0x0082
	.zero		2


//--------------------- .nv.info                  --------------------------
	.section	.nv.info,"",@"SHT_CUDA_INFO"
	.align	4


	//----- nvinfo : EIATTR_REGCOUNT
	.align		4
        /*0000*/ 	.byte	0x04, 0x2f
        /*0002*/ 	.short	(.L_1 - .L_0)
	.align		4
.L_0:
        /*0004*/ 	.word	index@(_Z15reductionDoublePdS_i)
        /*0008*/ 	.word	0x0000000d


	//----- nvinfo : EIATTR_FRAME_SIZE
	.align		4
.L_1:
        /*000c*/ 	.byte	0x04, 0x11
        /*000e*/ 	.short	(.L_3 - .L_2)
	.align		4
.L_2:
        /*0010*/ 	.word	index@(_Z15reductionDoublePdS_i)
        /*0014*/ 	.word	0x00000000


	//----- nvinfo : EIATTR_REGCOUNT
	.align		4
.L_3:
        /*0018*/ 	.byte	0x04, 0x2f
        /*001a*/ 	.short	(.L_5 - .L_4)
	.align		4
.L_4:
        /*001c*/ 	.word	index@(_Z14reductionFloatPfS_i)
        /*0020*/ 	.word	0x0000000a


	//----- nvinfo : EIATTR_FRAME_SIZE
	.align		4
.L_5:
        /*0024*/ 	.byte	0x04, 0x11
        /*0026*/ 	.short	(.L_7 - .L_6)
	.align		4
.L_6:
        /*0028*/ 	.word	index@(_Z14reductionFloatPfS_i)
        /*002c*/ 	.word	0x00000000


	//----- nvinfo : EIATTR_MIN_STACK_SIZE
	.align		4
.L_7:
        /*0030*/ 	.byte	0x04, 0x12
        /*0032*/ 	.short	(.L_9 - .L_8)
	.align		4
.L_8:
        /*0034*/ 	.word	index@(_Z14reductionFloatPfS_i)
        /*0038*/ 	.word	0x00000000


	//----- nvinfo : EIATTR_MIN_STACK_SIZE
	.align		4
.L_9:
        /*003c*/ 	.byte	0x04, 0x12
        /*003e*/ 	.short	(.L_11 - .L_10)
	.align		4
.L_10:
        /*0040*/ 	.word	index@(_Z15reductionDoublePdS_i)
        /*0044*/ 	.word	0x00000000
.L_11:


//--------------------- .nv.compat                --------------------------
	.section	.nv.compat,"",@"SHT_CUDA_COMPAT_INFO"
	.align	4
        /*0000*/ 	.byte	0x02, 0x09, 0x00, 0x00, 0x02, 0x02, 0x01, 0x00, 0x02, 0x05, 0x05, 0x00, 0x03, 0x07, 0x01, 0x01
        /*0010*/ 	.byte	0x02, 0x03, 0x00, 0x00, 0x02, 0x06, 0x01, 0x00, 0x04, 0x0b, 0x08, 0x00, 0x01, 0x00, 0x00, 0x00
        /*0020*/ 	.byte	0x00, 0x00, 0x00, 0x00


//--------------------- .nv.info._Z14reductionFloatPfS_i --------------------------
	.section	.nv.info._Z14reductionFloatPfS_i,"",@"SHT_CUDA_INFO"
	.sectionflags	@""
	.align	4


	//----- nvinfo : EIATTR_CUDA_API_VERSION
	.align		4
        /*0000*/ 	.byte	0x04, 0x37
        /*0002*/ 	.short	(.L_13 - .L_12)
.L_12:
        /*0004*/ 	.word	0x00000082


	//----- nvinfo : EIATTR_KPARAM_INFO
	.align		4
.L_13:
        /*0008*/ 	.byte	0x04, 0x17
        /*000a*/ 	.short	(.L_15 - .L_14)
.L_14:
        /*000c*/ 	.word	0x00000000
        /*0010*/ 	.short	0x0002
        /*0012*/ 	.short	0x0010
        /*0014*/ 	.byte	0x00, 0xf0, 0x11, 0x00


	//----- nvinfo : EIATTR_KPARAM_INFO
	.align		4
.L_15:
        /*0018*/ 	.byte	0x04, 0x17
        /*001a*/ 	.short	(.L_17 - .L_16)
.L_16:
        /*001c*/ 	.word	0x00000000
        /*0020*/ 	.short	0x0001
        /*0022*/ 	.short	0x0008
        /*0024*/ 	.byte	0x00, 0xf5, 0x21, 0x00


	//----- nvinfo : EIATTR_KPARAM_INFO
	.align		4
.L_17:
        /*0028*/ 	.byte	0x04, 0x17
        /*002a*/ 	.short	(.L_19 - .L_18)
.L_18:
        /*002c*/ 	.word	0x00000000
        /*0030*/ 	.short	0x0000
        /*0032*/ 	.short	0x0000
        /*0034*/ 	.byte	0x00, 0xf5, 0x21, 0x00


	//----- nvinfo : EIATTR_SPARSE_MMA_MASK
	.align		4
.L_19:
        /*0038*/ 	.byte	0x03, 0x50
        /*003a*/ 	.short	0x0000


	//----- nvinfo : EIATTR_MAXREG_COUNT
	.align		4
        /*003c*/ 	.byte	0x03, 0x1b
        /*003e*/ 	.short	0x00ff


	//----- nvinfo : EIATTR_NUM_BARRIERS
	.align		4
        /*0040*/ 	.byte	0x02, 0x4c
        /*0042*/ 	.byte	0x01
	.zero		1


	//----- nvinfo : EIATTR_MERCURY_ISA_VERSION
	.align		4
        /*0044*/ 	.byte	0x03, 0x5f
        /*0046*/ 	.short	0x0101


	//----- nvinfo : EIATTR_VRC_CTA_INIT_COUNT
	.align		4
        /*0048*/ 	.byte	0x02, 0x4a
	.zero		1
	.zero		1


	//----- nvinfo : EIATTR_EXIT_INSTR_OFFSETS
	.align		4
        /*004c*/ 	.byte	0x04, 0x1c
        /*004e*/ 	.short	(.L_21 - .L_20)


	//   ....[0]....
.L_20:
        /*0050*/ 	.word	0x00000210


	//   ....[1]....
        /*0054*/ 	.word	0x00000290


	//----- nvinfo : EIATTR_CBANK_PARAM_SIZE
	.align		4
.L_21:
        /*0058*/ 	.byte	0x03, 0x19
        /*005a*/ 	.short	0x0014


	//----- nvinfo : EIATTR_PARAM_CBANK
	.align		4
        /*005c*/ 	.byte	0x04, 0x0a
        /*005e*/ 	.short	(.L_23 - .L_22)
	.align		4
.L_22:
        /*0060*/ 	.word	index@(.nv.constant0._Z14reductionFloatPfS_i)
        /*0064*/ 	.short	0x0380
        /*0066*/ 	.short	0x0014


	//----- nvinfo : EIATTR_SW_WAR
	.align		4
.L_23:
        /*0068*/ 	.byte	0x04, 0x36
        /*006a*/ 	.short	(.L_25 - .L_24)
.L_24:
        /*006c*/ 	.word	0x00000008
.L_25:


//--------------------- .nv.info._Z15reductionDoublePdS_i --------------------------
	.section	.nv.info._Z15reductionDoublePdS_i,"",@"SHT_CUDA_INFO"
	.sectionflags	@""
	.align	4


	//----- nvinfo : EIATTR_CUDA_API_VERSION
	.align		4
        /*0000*/ 	.byte	0x04, 0x37
        /*0002*/ 	.short	(.L_27 - .L_26)
.L_26:
        /*0004*/ 	.word	0x00000082


	//----- nvinfo : EIATTR_KPARAM_INFO
	.align		4
.L_27:
        /*0008*/ 	.byte	0x04, 0x17
        /*000a*/ 	.short	(.L_29 - .L_28)
.L_28:
        /*000c*/ 	.word	0x00000000
        /*0010*/ 	.short	0x0002
        /*0012*/ 	.short	0x0010
        /*0014*/ 	.byte	0x00, 0xf0, 0x11, 0x00


	//----- nvinfo : EIATTR_KPARAM_INFO
	.align		4
.L_29:
        /*0018*/ 	.byte	0x04, 0x17
        /*001a*/ 	.short	(.L_31 - .L_30)
.L_30:
        /*001c*/ 	.word	0x00000000
        /*0020*/ 	.short	0x0001
        /*0022*/ 	.short	0x0008
        /*0024*/ 	.byte	0x00, 0xf5, 0x21, 0x00


	//----- nvinfo : EIATTR_KPARAM_INFO
	.align		4
.L_31:
        /*0028*/ 	.byte	0x04, 0x17
        /*002a*/ 	.short	(.L_33 - .L_32)
.L_32:
        /*002c*/ 	.word	0x00000000
        /*0030*/ 	.short	0x0000
        /*0032*/ 	.short	0x0000
        /*0034*/ 	.byte	0x00, 0xf5, 0x21, 0x00


	//----- nvinfo : EIATTR_SPARSE_MMA_MASK
	.align		4
.L_33:
        /*0038*/ 	.byte	0x03, 0x50
        /*003a*/ 	.short	0x0000


	//----- nvinfo : EIATTR_MAXREG_COUNT
	.align		4
        /*003c*/ 	.byte	0x03, 0x1b
        /*003e*/ 	.short	0x00ff


	//----- nvinfo : EIATTR_NUM_BARRIERS
	.align		4
        /*0040*/ 	.byte	0x02, 0x4c
        /*0042*/ 	.byte	0x01
	.zero		1


	//----- nvinfo : EIATTR_MERCURY_ISA_VERSION
	.align		4
        /*0044*/ 	.byte	0x03, 0x5f
        /*0046*/ 	.short	0x0101


	//----- nvinfo : EIATTR_VRC_CTA_INIT_COUNT
	.align		4
        /*0048*/ 	.byte	0x02, 0x4a
	.zero		1
	.zero		1


	//----- nvinfo : EIATTR_EXIT_INSTR_OFFSETS
	.align		4
        /*004c*/ 	.byte	0x04, 0x1c
        /*004e*/ 	.short	(.L_35 - .L_34)


	//   ....[0]....
.L_34:
        /*0050*/ 	.word	0x00000210


	//   ....[1]....
        /*0054*/ 	.word	0x00000290


	//----- nvinfo : EIATTR_CBANK_PARAM_SIZE
	.align		4
.L_35:
        /*0058*/ 	.byte	0x03, 0x19
        /*005a*/ 	.short	0x0014


	//----- nvinfo : EIATTR_PARAM_CBANK
	.align		4
        /*005c*/ 	.byte	0x04, 0x0a
        /*005e*/ 	.short	(.L_37 - .L_36)
	.align		4
.L_36:
        /*0060*/ 	.word	index@(.nv.constant0._Z15reductionDoublePdS_i)
        /*0064*/ 	.short	0x0380
        /*0066*/ 	.short	0x0014


	//----- nvinfo : EIATTR_SW_WAR
	.align		4
.L_37:
        /*0068*/ 	.byte	0x04, 0x36
        /*006a*/ 	.short	(.L_39 - .L_38)
.L_38:
        /*006c*/ 	.word	0x00000008
.L_39:


//--------------------- .nv.callgraph             --------------------------
	.section	.nv.callgraph,"",@"SHT_CUDA_CALLGRAPH"
	.align	4
	.sectionentsize	8
	.align		4
        /*0000*/ 	.word	0x00000000
	.align		4
        /*0004*/ 	.word	0xffffffff
	.align		4
        /*0008*/ 	.word	0x00000000
	.align		4
        /*000c*/ 	.word	0xfffffffe
	.align		4
        /*0010*/ 	.word	0x00000000
	.align		4
        /*0014*/ 	.word	0xfffffffd
	.align		4
        /*0018*/ 	.word	0x00000000
	.align		4
        /*001c*/ 	.word	0xfffffffc


//--------------------- .text._Z14reductionFloatPfS_i --------------------------
	.section	.text._Z14reductionFloatPfS_i,"ax",@progbits
	.align	128
        .global         _Z14reductionFloatPfS_i
        .type           _Z14reductionFloatPfS_i,@function
        .size           _Z14reductionFloatPfS_i,(.L_x_6 - _Z14reductionFloatPfS_i)
        .other          _Z14reductionFloatPfS_i,@"STO_CUDA_ENTRY STV_DEFAULT"
_Z14reductionFloatPfS_i:
.text._Z14reductionFloatPfS_i:
[----:B------:R-:W-:Y:S01]  /*0000*/  LDC R1, c[0x0][0x37c] ;  /* 0x0000df00ff017b82 */ /* 0x000fe20000000800 */
[----:B------:R-:W0:Y:S01]  /*0010*/  S2R R6, SR_TID.X ;  /* 0x0000000000067919 */ /* 0x000e220000002100 */
[----:B------:R-:W0:Y:S01]  /*0020*/  LDCU UR8, c[0x0][0x360] ;  /* 0x00006c00ff0877ac */ /* 0x000e220008000800 */
[----:B------:R-:W0:Y:S01]  /*0030*/  S2R R7, SR_CTAID.X ;  /* 0x0000000000077919 */ /* 0x000e220000002500 */
[----:B------:R-:W1:Y:S01]  /*0040*/  LDCU UR4, c[0x0][0x390] ;  /* 0x00007200ff0477ac */ /* 0x000e620008000800 */
[----:B------:R-:W2:Y:S01]  /*0050*/  LDCU.64 UR6, c[0x0][0x358] ;  /* 0x00006b00ff0677ac */ /* 0x000ea20008000a00 */
[----:B0-----:R-:W-:-:S05]  /*0060*/  IMAD R5, R7, UR8, R6 ;  /* 0x0000000807057c24 */ /* 0x001fca000f8e0206 */
[----:B-1----:R-:W-:-:S13]  /*0070*/  ISETP.GE.U32.AND P1, PT, R5, UR4, PT ;  /* 0x0000000405007c0c */ /* 0x002fda000bf26070 */
[----:B------:R-:W0:Y:S02]  /*0080*/  @!P1 LDC.64 R2, c[0x0][0x380] ;  /* 0x0000e000ff029b82 */ /* 0x000e240000000a00 */
[----:B0-----:R-:W-:-:S06]  /*0090*/  @!P1 IMAD.WIDE.U32 R2, R5, 0x4, R2 ;  /* 0x0000000405029825 */ /* 0x001fcc00078e0002 */
[----:B--2---:R-:W2:Y:S01]  /*00a0*/  @!P1 LDG.E R3, desc[UR6][R2.64] ;  /* 0x0000000602039981 */ /* 0x004ea2000c1e1900 */
[----:B------:R-:W0:Y:S01]  /*00b0*/  S2UR UR5, SR_CgaCtaId ;  /* 0x00000000000579c3 */ /* 0x000e220000008800 */
[----:B------:R-:W-:Y:S01]  /*00c0*/  IMAD.U32 R4, RZ, RZ, UR8 ;  /* 0x00000008ff047e24 */ /* 0x000fe2000f8e00ff */
[----:B------:R-:W-:Y:S01]  /*00d0*/  UMOV UR4, 0x400 ;  /* 0x0000040000047882 */ /* 0x000fe20000000000 */
[----:B------:R-:W-:-:S03]  /*00e0*/  ISETP.NE.AND P0, PT, R6, RZ, PT ;  /* 0x000000ff0600720c */ /* 0x000fc60003f05270 */
[----:B------:R-:W-:Y:S01]  /*00f0*/  ISETP.GE.U32.AND P2, PT, R4, 0x2, PT ;  /* 0x000000020400780c */ /* 0x000fe20003f46070 */
[----:B0-----:R-:W-:-:S06]  /*0100*/  ULEA UR4, UR5, UR4, 0x18 ;  /* 0x0000000405047291 */ /* 0x001fcc000f8ec0ff */
[----:B------:R-:W-:-:S05]  /*0110*/  LEA R0, R6, UR4, 0x2 ;  /* 0x0000000406007c11 */ /* 0x000fca000f8e10ff */
[----:B--2---:R0:W-:Y:S04]  /*0120*/  @!P1 STS [R0], R3 ;  /* 0x0000000300009388 */ /* 0x0041e80000000800 */
[----:B------:R0:W-:Y:S01]  /*0130*/  @P1 STS [R0], RZ ;  /* 0x000000ff00001388 */ /* 0x0001e20000000800 */
[----:B------:R-:W-:Y:S06]  /*0140*/  BAR.SYNC.DEFER_BLOCKING 0x0 ;  /* 0x0000000000007b1d */ /* 0x000fec0000010000 */
[----:B------:R-:W-:Y:S05]  /*0150*/  @!P2 BRA `(.L_x_0) ;  /* 0x00000000002ca947 */ /* 0x000fea0003800000 */
.L_x_1:
[----:B------:R-:W-:-:S04]  /*0160*/  SHF.R.U32.HI R5, RZ, 0x1, R4 ;  /* 0x00000001ff057819 */ /* 0x000fc80000011604 */
[----:B------:R-:W-:-:S13]  /*0170*/  ISETP.GE.U32.AND P1, PT, R6, R5, PT ;  /* 0x000000050600720c */ /* 0x000fda0003f26070 */
[----:B------:R-:W-:Y:S01]  /*0180*/  @!P1 IMAD R2, R5, 0x4, R0 ;  /* 0x0000000405029824 */ /* 0x000fe200078e0200 */
[----:B0-----:R-:W-:Y:S05]  /*0190*/  @!P1 LDS R3, [R0] ;  /* 0x0000000000039984 */ /* 0x001fea0000000800 */
[----:B------:R-:W0:Y:S02]  /*01a0*/  @!P1 LDS R2, [R2] ;  /* 0x0000000002029984 */ /* 0x000e240000000800 */
[----:B0-----:R-:W-:-:S05]  /*01b0*/  @!P1 FADD R3, R2, R3 ;  /* 0x0000000302039221 */ /* 0x001fca0000000000 */
[----:B------:R1:W-:Y:S01]  /*01c0*/  @!P1 STS [R0], R3 ;  /* 0x0000000300009388 */ /* 0x0003e20000000800 */
[----:B------:R-:W-:Y:S01]  /*01d0*/  BAR.SYNC.DEFER_BLOCKING 0x0 ;  /* 0x0000000000007b1d */ /* 0x000fe20000010000 */
[----:B------:R-:W-:Y:S01]  /*01e0*/  ISETP.GT.U32.AND P1, PT, R4, 0x3, PT ;  /* 0x000000030400780c */ /* 0x000fe20003f24070 */
[----:B------:R-:W-:-:S12]  /*01f0*/  IMAD.MOV.U32 R4, RZ, RZ, R5 ;  /* 0x000000ffff047224 */ /* 0x000fd800078e0005 */
[----:B-1----:R-:W-:Y:S05]  /*0200*/  @P1 BRA `(.L_x_1) ;  /* 0xfffffffc00d41947 */ /* 0x002fea000383ffff */
.L_x_0:
[----:B------:R-:W-:Y:S05]  /*0210*/  @P0 EXIT ;  /* 0x000000000000094d */ /* 0x000fea0003800000 */
[----:B------:R-:W1:Y:S01]  /*0220*/  S2UR UR5, SR_CgaCtaId ;  /* 0x00000000000579c3 */ /* 0x000e620000008800 */
[----:B------:R-:W-:-:S07]  /*0230*/  UMOV UR4, 0x400 ;  /* 0x0000040000047882 */ /* 0x000fce0000000000 */
[----:B0-----:R-:W0:Y:S01]  /*0240*/  LDC.64 R2, c[0x0][0x388] ;  /* 0x0000e200ff027b82 */ /* 0x001e220000000a00 */
[----:B-1----:R-:W-:Y:S01]  /*0250*/  ULEA UR4, UR5, UR4, 0x18 ;  /* 0x0000000405047291 */ /* 0x002fe2000f8ec0ff */
[----:B0-----:R-:W-:-:S08]  /*0260*/  IMAD.WIDE.U32 R2, R7, 0x4, R2 ;  /* 0x0000000407027825 */ /* 0x001fd000078e0002 */
[----:B------:R-:W0:Y:S04]  /*0270*/  LDS R5, [UR4] ;  /* 0x00000004ff057984 */ /* 0x000e280008000800 */
[----:B0-----:R-:W-:Y:S01]  /*0280*/  STG.E desc[UR6][R2.64], R5 ;  /* 0x0000000502007986 */ /* 0x001fe2000c101906 */
[----:B------:R-:W-:Y:S05]  /*0290*/  EXIT ;  /* 0x000000000000794d */ /* 0x000fea0003800000 */
.L_x_2:
[----:B------:R-:W-:-:S00]  /*02a0*/  BRA `(.L_x_2) ;  /* 0xfffffffc00fc7947 */ /* 0x000fc0000383ffff */
[----:B------:R-:W-:-:S00]  /*02b0*/  NOP ;  /* 0x0000000000007918 */ /* 0x000fc00000000000 */
        /* <DEDUP_REMOVED lines=12> */
.L_x_6:


//--------------------- .text._Z15reductionDoublePdS_i --------------------------
	.section	.text._Z15reductionDoublePdS_i,"ax",@progbits
	.align	128
        .global         _Z15reductionDoublePdS_i
        .type           _Z15reductionDoublePdS_i,@function
        .size           _Z15reductionDoublePdS_i,(.L_x_7 - _Z15reductionDoublePdS_i)
        .other          _Z15reductionDoublePdS_i,@"STO_CUDA_ENTRY STV_DEFAULT"
_Z15reductionDoublePdS_i:
.text._Z15reductionDoublePdS_i:
        /* <DEDUP_REMOVED lines=10> */
[----:B--2---:R-:W2:Y:S01]  /*00a0*/  @!P1 LDG.E.64 R2, desc[UR6][R2.64] ;  /* 0x0000000602029981 */ /* 0x004ea2000c1e1b00 */
[----:B------:R-:W0:Y:S01]  /*00b0*/  S2UR UR5, SR_CgaCtaId ;  /* 0x00000000000579c3 */ /* 0x000e220000008800 */
[----:B------:R-:W-:Y:S01]  /*00c0*/  IMAD.U32 R0, RZ, RZ, UR8 ;  /* 0x00000008ff007e24 */ /* 0x000fe2000f8e00ff */
[----:B------:R-:W-:Y:S01]  /*00d0*/  UMOV UR4, 0x400 ;  /* 0x0000040000047882 */ /* 0x000fe20000000000 */
[----:B------:R-:W-:-:S03]  /*00e0*/  ISETP.NE.AND P0, PT, R8, RZ, PT ;  /* 0x000000ff0800720c */ /* 0x000fc60003f05270 */
[----:B------:R-:W-:Y:S01]  /*00f0*/  ISETP.GE.U32.AND P2, PT, R0, 0x2, PT ;  /* 0x000000020000780c */ /* 0x000fe20003f46070 */
[----:B0-----:R-:W-:-:S06]  /*0100*/  ULEA UR4, UR5, UR4, 0x18 ;  /* 0x0000000405047291 */ /* 0x001fcc000f8ec0ff */
[----:B------:R-:W-:-:S05]  /*0110*/  LEA R7, R8, UR4, 0x3 ;  /* 0x0000000408077c11 */ /* 0x000fca000f8e18ff */
[----:B--2---:R0:W-:Y:S04]  /*0120*/  @!P1 STS.64 [R7], R2 ;  /* 0x0000000207009388 */ /* 0x0041e80000000a00 */
[----:B------:R0:W-:Y:S01]  /*0130*/  @P1 STS.64 [R7], RZ ;  /* 0x000000ff07001388 */ /* 0x0001e20000000a00 */
[----:B------:R-:W-:Y:S06]  /*0140*/  BAR.SYNC.DEFER_BLOCKING 0x0 ;  /* 0x0000000000007b1d */ /* 0x000fec0000010000 */
[----:B------:R-:W-:Y:S05]  /*0150*/  @!P2 BRA `(.L_x_3) ;  /* 0x00000000002ca947 */ /* 0x000fea0003800000 */
.L_x_4:
[----:B------:R-:W-:-:S04]  /*0160*/  SHF.R.U32.HI R10, RZ, 0x1, R0 ;  /* 0x00000001ff0a7819 */ /* 0x000fc80000011600 */
[----:B------:R-:W-:-:S13]  /*0170*/  ISETP.GE.U32.AND P1, PT, R8, R10, PT ;  /* 0x0000000a0800720c */ /* 0x000fda0003f26070 */
[----:B------:R-:W-:Y:S01]  /*0180*/  @!P1 IMAD R6, R10, 0x8, R7 ;  /* 0x000000080a069824 */ /* 0x000fe200078e0207 */
[----:B------:R-:W-:Y:S04]  /*0190*/  @!P1 LDS.64 R4, [R7] ;  /* 0x0000000007049984 */ /* 0x000fe80000000a00 */
[----:B0-----:R-:W0:Y:S02]  /*01a0*/  @!P1 LDS.64 R2, [R6] ;  /* 0x0000000006029984 */ /* 0x001e240000000a00 */
[----:B0-----:R-:W-:-:S07]  /*01b0*/  @!P1 DADD R2, R2, R4 ;  /* 0x0000000002029229 */ /* 0x001fce0000000004 */
[----:B------:R1:W-:Y:S01]  /*01c0*/  @!P1 STS.64 [R7], R2 ;  /* 0x0000000207009388 */ /* 0x0003e20000000a00 */
[----:B------:R-:W-:Y:S01]  /*01d0*/  BAR.SYNC.DEFER_BLOCKING 0x0 ;  /* 0x0000000000007b1d */ /* 0x000fe20000010000 */
[----:B------:R-:W-:Y:S01]  /*01e0*/  ISETP.GT.U32.AND P1, PT, R0, 0x3, PT ;  /* 0x000000030000780c */ /* 0x000fe20003f24070 */
[----:B------:R-:W-:-:S12]  /*01f0*/  IMAD.MOV.U32 R0, RZ, RZ, R10 ;  /* 0x000000ffff007224 */ /* 0x000fd800078e000a */
[----:B-1----:R-:W-:Y:S05]  /*0200*/  @P1 BRA `(.L_x_4) ;  /* 0xfffffffc00d41947 */ /* 0x002fea000383ffff */
.L_x_3:
[----:B------:R-:W-:Y:S05]  /*0210*/  @P0 EXIT ;  /* 0x000000000000094d */ /* 0x000fea0003800000 */
[----:B------:R-:W1:Y:S01]  /*0220*/  S2UR UR5, SR_CgaCtaId ;  /* 0x00000000000579c3 */ /* 0x000e620000008800 */
[----:B------:R-:W-:-:S07]  /*0230*/  UMOV UR4, 0x400 ;  /* 0x0000040000047882 */ /* 0x000fce0000000000 */
[----:B------:R-:W2:Y:S01]  /*0240*/  LDC.64 R4, c[0x0][0x388] ;  /* 0x0000e200ff047b82 */ /* 0x000ea20000000a00 */
[----:B-1----:R-:W-:Y:S01]  /*0250*/  ULEA UR4, UR5, UR4, 0x18 ;  /* 0x0000000405047291 */ /* 0x002fe2000f8ec0ff */
[----:B--2---:R-:W-:-:S08]  /*0260*/  IMAD.WIDE.U32 R4, R9, 0x8, R4 ;  /* 0x0000000809047825 */ /* 0x004fd000078e0004 */
[----:B0-----:R-:W0:Y:S04]  /*0270*/  LDS.64 R2, [UR4] ;  /* 0x00000004ff027984 */ /* 0x001e280008000a00 */
[----:B0-----:R-:W-:Y:S01]  /*0280*/  STG.E.64 desc[UR6][R4.64], R2 ;  /* 0x0000000204007986 */ /* 0x001fe2000c101b06 */
[----:B------:R-:W-:Y:S05]  /*0290*/  EXIT ;  /* 0x000000000000794d */ /* 0x000fea0003800000 */
.L_x_5:
        /* <DEDUP_REMOVED lines=14> */
.L_x_7:


//--------------------- .nv.shared._Z14reductionFloatPfS_i --------------------------
	.section	.nv.shared._Z14reductionFloatPfS_i,"aw",@nobits
	.sectionflags	@""
	.align	4
.nv.shared._Z14reductionFloatPfS_i:
	.zero		5120


//--------------------- .nv.shared.reserved.0     --------------------------
	.section	.nv.shared.reserved.0,"aw",@nobits
	.weak		__nv_reservedSMEM_offset_0_alias
	.size		__nv_reservedSMEM_offset_0_alias, 0, 64
	.other		__nv_reservedSMEM_offset_0_alias,@"STO_CUDA_RESERVED_SHARED STV_DEFAULT"
__nv_reservedSMEM_offset_0_alias:
	.zero		0
	.zero		64


//--------------------- .nv.shared._Z15reductionDoublePdS_i --------------------------
	.section	.nv.shared._Z15reductionDoublePdS_i,"aw",@nobits
	.sectionflags	@""
	.align	8
.nv.shared._Z15reductionDoublePdS_i:
	.zero		9216


//--------------------- .nv.constant0._Z14reductionFloatPfS_i --------------------------
	.section	.nv.constant0._Z14reductionFloatPfS_i,"a",@progbits
	.sectionflags	@""
	.align	4
.nv.constant0._Z14reductionFloatPfS_i:
	.zero		916


//--------------------- .nv.constant0._Z15reductionDoublePdS_i --------------------------
	.section	.nv.constant0._Z15reductionDoublePdS_i,"a",@progbits
	.sectionflags	@""
	.align	4
.nv.constant0._Z15reductionDoublePdS_i:
	.zero		916


//--------------------- SYMBOLS --------------------------

	.type		.nv.reservedSmem.offset0,@object
	.size		.nv.reservedSmem.offset0,0x4
	.type		.nv.reservedSmem.cap,@object
	.size		.nv.reservedSmem.cap,0x4
